	.headerflags	@"EF_CUDA_TEXMODE_UNIFIED EF_CUDA_64BIT_ADDRESS EF_CUDA_ACCELERATORS EF_CUDA_SM90 EF_CUDA_VIRTUAL_SM(EF_CUDA_SM90)"
	.elftype	@"ET_EXEC"


//--------------------- .nv.info                  --------------------------
	.section	.nv.info,"",@"SHT_CUDA_INFO"
	.align	4


	//----- nvinfo : EIATTR_REGCOUNT
	.align		4
        /*0000*/ 	.byte	0x04, 0x2f
        /*0002*/ 	.short	(.L_3 - .L_2)
	.align		4
.L_2:
        /*0004*/ 	.word	index@(triton_poi_fused__native_batch_norm_legit_no_training_add_native_batch_norm_backward_relu_23)
        /*0008*/ 	.word	0x0000001a


	//----- nvinfo : EIATTR_MIN_STACK_SIZE
	.align		4
.L_3:
        /*000c*/ 	.byte	0x04, 0x12
        /*000e*/ 	.short	(.L_5 - .L_4)
	.align		4
.L_4:
        /*0010*/ 	.word	index@(triton_poi_fused__native_batch_norm_legit_no_training_add_native_batch_norm_backward_relu_23)
        /*0014*/ 	.word	0x00000000


	//----- nvinfo : EIATTR_FRAME_SIZE
	.align		4
.L_5:
        /*0018*/ 	.byte	0x04, 0x11
        /*001a*/ 	.short	(.L_7 - .L_6)
	.align		4
.L_6:
        /*001c*/ 	.word	index@(triton_poi_fused__native_batch_norm_legit_no_training_add_native_batch_norm_backward_relu_23)
        /*0020*/ 	.word	0x00000000


	//----- nvinfo : EIATTR_MIN_STACK_SIZE
	.align		4
.L_7:
        /*0024*/ 	.byte	0x04, 0x12
        /*0026*/ 	.short	(.L_9 - .L_8)
	.align		4
.L_8:
        /*0028*/ 	.word	index@(triton_poi_fused__native_batch_norm_legit_no_training_add_native_batch_norm_backward_relu_23)
        /*002c*/ 	.word	0x00000000
.L_9:


//--------------------- .nv.info.triton_poi_fused__native_batch_norm_legit_no_training_add_native_batch_norm_backward_relu_23 --------------------------
	.section	.nv.info.triton_poi_fused__native_batch_norm_legit_no_training_add_native_batch_norm_backward_relu_23,"",@"SHT_CUDA_INFO"
	.sectionflags	@""
	.align	4


	//----- nvinfo : EIATTR_CUDA_API_VERSION
	.align		4
        /*0000*/ 	.byte	0x04, 0x37
        /*0002*/ 	.short	(.L_11 - .L_10)
.L_10:
        /*0004*/ 	.word	0x0000007c


	//----- nvinfo : EIATTR_KPARAM_INFO
	.align		4
.L_11:
        /*0008*/ 	.byte	0x04, 0x17
        /*000a*/ 	.short	(.L_13 - .L_12)
.L_12:
        /*000c*/ 	.word	0x00000000
        /*0010*/ 	.short	0x000b
        /*0012*/ 	.short	0x0058
        /*0014*/ 	.byte	0x00, 0xf0, 0x11, 0x00


	//----- nvinfo : EIATTR_KPARAM_INFO
	.align		4
.L_13:
        /*0018*/ 	.byte	0x04, 0x17
        /*001a*/ 	.short	(.L_15 - .L_14)
.L_14:
        /*001c*/ 	.word	0x00000000
        /*0020*/ 	.short	0x000a
        /*0022*/ 	.short	0x0050
        /*0024*/ 	.byte	0x00, 0xf4, 0x21, 0x00


	//----- nvinfo : EIATTR_KPARAM_INFO
	.align		4
.L_15:
        /*0028*/ 	.byte	0x04, 0x17
        /*002a*/ 	.short	(.L_17 - .L_16)
.L_16:
        /*002c*/ 	.word	0x00000000
        /*0030*/ 	.short	0x0009
        /*0032*/ 	.short	0x0048
        /*0034*/ 	.byte	0x00, 0xf4, 0x21, 0x00


	//----- nvinfo : EIATTR_KPARAM_INFO
	.align		4
.L_17:
        /*0038*/ 	.byte	0x04, 0x17
        /*003a*/ 	.short	(.L_19 - .L_18)
.L_18:
        /*003c*/ 	.word	0x00000000
        /*0040*/ 	.short	0x0008
        /*0042*/ 	.short	0x0040
        /*0044*/ 	.byte	0x00, 0xf4, 0x21, 0x00


	//----- nvinfo : EIATTR_KPARAM_INFO
	.align		4
.L_19:
        /*0048*/ 	.byte	0x04, 0x17
        /*004a*/ 	.short	(.L_21 - .L_20)
.L_20:
        /*004c*/ 	.word	0x00000000
        /*0050*/ 	.short	0x0007
        /*0052*/ 	.short	0x0038
        /*0054*/ 	.byte	0x00, 0xf4, 0x21, 0x00


	//----- nvinfo : EIATTR_KPARAM_INFO
	.align		4
.L_21:
        /*0058*/ 	.byte	0x04, 0x17
        /*005a*/ 	.short	(.L_23 - .L_22)
.L_22:
        /*005c*/ 	.word	0x00000000
        /*0060*/ 	.short	0x0006
        /*0062*/ 	.short	0x0030
        /*0064*/ 	.byte	0x00, 0xf4, 0x21, 0x00


	//----- nvinfo : EIATTR_KPARAM_INFO
	.align		4
.L_23:
        /*0068*/ 	.byte	0x04, 0x17
        /*006a*/ 	.short	(.L_25 - .L_24)
.L_24:
        /*006c*/ 	.word	0x00000000
        /*0070*/ 	.short	0x0005
        /*0072*/ 	.short	0x0028
        /*0074*/ 	.byte	0x00, 0xf4, 0x21, 0x00


	//----- nvinfo : EIATTR_KPARAM_INFO
	.align		4
.L_25:
        /*0078*/ 	.byte	0x04, 0x17
        /*007a*/ 	.short	(.L_27 - .L_26)
.L_26:
        /*007c*/ 	.word	0x00000000
        /*0080*/ 	.short	0x0004
        /*0082*/ 	.short	0x0020
        /*0084*/ 	.byte	0x00, 0xf4, 0x21, 0x00


	//----- nvinfo : EIATTR_KPARAM_INFO
	.align		4
.L_27:
        /*0088*/ 	.byte	0x04, 0x17
        /*008a*/ 	.short	(.L_29 - .L_28)
.L_28:
        /*008c*/ 	.word	0x00000000
        /*0090*/ 	.short	0x0003
        /*0092*/ 	.short	0x0018
        /*0094*/ 	.byte	0x00, 0xf4, 0x21, 0x00


	//----- nvinfo : EIATTR_KPARAM_INFO
	.align		4
.L_29:
        /*0098*/ 	.byte	0x04, 0x17
        /*009a*/ 	.short	(.L_31 - .L_30)
.L_30:
        /*009c*/ 	.word	0x00000000
        /*00a0*/ 	.short	0x0002
        /*00a2*/ 	.short	0x0010
        /*00a4*/ 	.byte	0x00, 0xf4, 0x21, 0x00


	//----- nvinfo : EIATTR_KPARAM_INFO
	.align		4
.L_31:
        /*00a8*/ 	.byte	0x04, 0x17
        /*00aa*/ 	.short	(.L_33 - .L_32)
.L_32:
        /*00ac*/ 	.word	0x00000000
        /*00b0*/ 	.short	0x0001
        /*00b2*/ 	.short	0x0008
        /*00b4*/ 	.byte	0x00, 0xf4, 0x21, 0x00


	//----- nvinfo : EIATTR_KPARAM_INFO
	.align		4
.L_33:
        /*00b8*/ 	.byte	0x04, 0x17
        /*00ba*/ 	.short	(.L_35 - .L_34)
.L_34:
        /*00bc*/ 	.word	0x00000000
        /*00c0*/ 	.short	0x0000
        /*00c2*/ 	.short	0x0000
        /*00c4*/ 	.byte	0x00, 0xf4, 0x21, 0x00


	//----- nvinfo : EIATTR_SPARSE_MMA_MASK
	.align		4
.L_35:
        /*00c8*/ 	.byte	0x03, 0x50
        /*00ca*/ 	.short	0x0000


	//----- nvinfo : EIATTR_MAXREG_COUNT
	.align		4
        /*00cc*/ 	.byte	0x03, 0x1b
        /*00ce*/ 	.short	0x00ff


	//----- nvinfo : EIATTR_EXIT_INSTR_OFFSETS
	.align		4
        /*00d0*/ 	.byte	0x04, 0x1c
        /*00d2*/ 	.short	(.L_37 - .L_36)


	//   ....[0]....
.L_36:
        /*00d4*/ 	.word	0x00000530


	//----- nvinfo : EIATTR_REQNTID
	.align		4
.L_37:
        /*00d8*/ 	.byte	0x04, 0x10
        /*00da*/ 	.short	(.L_39 - .L_38)
.L_38:
        /*00dc*/ 	.word	0x00000100
        /*00e0*/ 	.word	0x00000001
        /*00e4*/ 	.word	0x00000001


	//----- nvinfo : EIATTR_CBANK_PARAM_SIZE
	.align		4
.L_39:
        /*00e8*/ 	.byte	0x03, 0x19
        /*00ea*/ 	.short	0x005c


	//----- nvinfo : EIATTR_PARAM_CBANK
	.align		4
        /*00ec*/ 	.byte	0x04, 0x0a
        /*00ee*/ 	.short	(.L_41 - .L_40)
	.align		4
.L_40:
        /*00f0*/ 	.word	index@(.nv.constant0.triton_poi_fused__native_batch_norm_legit_no_training_add_native_batch_norm_backward_relu_23)
        /*00f4*/ 	.short	0x0210
        /*00f6*/ 	.short	0x005c


	//----- nvinfo : EIATTR_SW_WAR
	.align		4
.L_41:
        /*00f8*/ 	.byte	0x04, 0x36
        /*00fa*/ 	.short	(.L_43 - .L_42)
.L_42:
        /*00fc*/ 	.word	0x00000008
.L_43:


//--------------------- .nv.callgraph             --------------------------
	.section	.nv.callgraph,"",@"SHT_CUDA_CALLGRAPH"
	.align	4
	.sectionentsize	8
	.align		4
        /*0000*/ 	.word	0x00000000
	.align		4
        /*0004*/ 	.word	0xffffffff
	.align		4
        /*0008*/ 	.word	0x00000000
	.align		4
        /*000c*/ 	.word	0xfffffffe
	.align		4
        /*0010*/ 	.word	0x00000000
	.align		4
        /*0014*/ 	.word	0xfffffffd
	.align		4
        /*0018*/ 	.word	0x00000000
	.align		4
        /*001c*/ 	.word	0xfffffffc


//--------------------- .nv.constant4             --------------------------
	.section	.nv.constant4,"a",@progbits
	.align	8
	.align		8
.nv.constant4:
        /*0000*/ 	.dword	_$_str
	.align		8
        /*0008*/ 	.dword	_$_str_$_2


//--------------------- .text.triton_poi_fused__native_batch_norm_legit_no_training_add_native_batch_norm_backward_relu_23 --------------------------
	.section	.text.triton_poi_fused__native_batch_norm_legit_no_training_add_native_batch_norm_backward_relu_23,"ax",@progbits
	.align	128
        .global         triton_poi_fused__native_batch_norm_legit_no_training_add_native_batch_norm_backward_relu_23
        .type           triton_poi_fused__native_batch_norm_legit_no_training_add_native_batch_norm_backward_relu_23,@function
        .size           triton_poi_fused__native_batch_norm_legit_no_training_add_native_batch_norm_backward_relu_23,(.L_x_1 - triton_poi_fused__native_batch_norm_legit_no_training_add_native_batch_norm_backward_relu_23)
        .other          triton_poi_fused__native_batch_norm_legit_no_training_add_native_batch_norm_backward_relu_23,@"STO_CUDA_ENTRY STV_DEFAULT"
triton_poi_fused__native_batch_norm_legit_no_training_add_native_batch_norm_backward_relu_23:
.text.triton_poi_fused__native_batch_norm_legit_no_training_add_native_batch_norm_backward_relu_23:
[----:B------:R-:W-:Y:S01]  /*0000*/  LDC R1, c[0x0][0x28] ;  /* 0x00000a00ff017b82 */ /* 0x000fe20000000800 */
[----:B------:R-:W1:Y:S07]  /*0010*/  S2R R0, SR_TID.X ;  /* 0x0000000000007919 */ /* 0x000e6e0000002100 */
[----:B------:R-:W2:Y:S01]  /*0020*/  LDC.64 R2, c[0x0][0x240] ;  /* 0x00009000ff027b82 */ /* 0x000ea20000000a00 */
[----:B------:R-:W-:Y:S01]  /*0030*/  ULDC.64 UR4, c[0x0][0x208] ;  /* 0x0000820000047ab9 */ /* 0x000fe20000000a00 */
[----:B------:R-:W3:Y:S06]  /*0040*/  S2R R5, SR_CTAID.X ;  /* 0x0000000000057919 */ /* 0x000eec0000002500 */
[----:B------:R-:W4:Y:S08]  /*0050*/  LDC.64 R6, c[0x0][0x218] ;  /* 0x00008600ff067b82 */ /* 0x000f300000000a00 */
[----:B------:R-:W5:Y:S08]  /*0060*/  LDC.64 R22, c[0x0][0x220] ;  /* 0x00008800ff167b82 */ /* 0x000f700000000a00 */
[----:B------:R-:W5:Y:S01]  /*0070*/  LDC.64 R8, c[0x0][0x228] ;  /* 0x00008a00ff087b82 */ /* 0x000f620000000a00 */
[----:B-1----:R-:W-:-:S07]  /*0080*/  SHF.L.U32 R0, R0, 0x1, RZ ;  /* 0x0000000100007819 */ /* 0x002fce00000006ff */
[----:B------:R-:W1:Y:S01]  /*0090*/  LDC.64 R10, c[0x0][0x230] ;  /* 0x00008c00ff0a7b82 */ /* 0x000e620000000a00 */
[----:B------:R-:W-:-:S04]  /*00a0*/  LOP3.LUT R0, R0, 0x1fe, RZ, 0xc0, !PT ;  /* 0x000001fe00007812 */ /* 0x000fc800078ec0ff */
[----:B---3--:R-:W-:-:S03]  /*00b0*/  LEA R0, R5, R0, 0x9 ;  /* 0x0000000005007211 */ /* 0x008fc600078e48ff */
[----:B------:R-:W3:Y:S02]  /*00c0*/  LDC.64 R14, c[0x0][0x238] ;  /* 0x00008e00ff0e7b82 */ /* 0x000ee40000000a00 */
[----:B------:R-:W-:-:S06]  /*00d0*/  IMAD.HI R4, R0, 0x66666667, RZ ;  /* 0x6666666700047827 */ /* 0x000fcc00078e02ff */
[----:B------:R-:W3:Y:S01]  /*00e0*/  LDC.64 R16, c[0x0][0x248] ;  /* 0x00009200ff107b82 */ /* 0x000ee20000000a00 */
[----:B------:R-:W-:-:S04]  /*00f0*/  SHF.R.U32.HI R5, RZ, 0x1f, R4 ;  /* 0x0000001fff057819 */ /* 0x000fc80000011604 */
[----:B------:R-:W-:-:S03]  /*0100*/  LEA.HI.SX32 R5, R4, R5, 0x18 ;  /* 0x0000000504057211 */ /* 0x000fc600078fc2ff */
[----:B------:R-:W3:Y:S02]  /*0110*/  LDC.64 R18, c[0x0][0x250] ;  /* 0x00009400ff127b82 */ /* 0x000ee40000000a00 */
[----:B------:R-:W-:-:S04]  /*0120*/  IMAD R21, R5, -0x280, R0 ;  /* 0xfffffd8005157824 */ /* 0x000fc800078e0200 */
[----:B--2---:R-:W-:Y:S02]  /*0130*/  IMAD.WIDE R2, R21, 0x4, R2 ;  /* 0x0000000415027825 */ /* 0x004fe400078e0202 */
[----:B------:R-:W2:Y:S04]  /*0140*/  LDC.64 R4, c[0x0][0x210] ;  /* 0x00008400ff047b82 */ /* 0x000ea80000000a00 */
[----:B------:R-:W2:Y:S01]  /*0150*/  LDG.E.EL.64 R2, desc[UR4][R2.64] ;  /* 0x0000000402027981 */ /* 0x000ea2000c2e1b00 */
[----:B----4-:R-:W-:-:S04]  /*0160*/  IMAD.WIDE R6, R0, 0x4, R6 ;  /* 0x0000000400067825 */ /* 0x010fc800078e0206 */
[C---:B-----5:R-:W-:Y:S02]  /*0170*/  IMAD.WIDE R22, R0.reuse, 0x4, R22 ;  /* 0x0000000400167825 */ /* 0x060fe400078e0216 */
[----:B------:R-:W4:Y:S02]  /*0180*/  LDG.E.64 R6, desc[UR4][R6.64] ;  /* 0x0000000406067981 */ /* 0x000f24000c1e1b00 */
[C---:B0-----:R-:W-:Y:S02]  /*0190*/  IMAD.WIDE R12, R0.reuse, 0x4, R8 ;  /* 0x00000004000c7825 */ /* 0x041fe400078e0208 */
[----:B------:R-:W5:Y:S02]  /*01a0*/  LDG.E.64 R8, desc[UR4][R22.64] ;  /* 0x0000000416087981 */ /* 0x000f64000c1e1b00 */
[----:B-1----:R-:W-:Y:S02]  /*01b0*/  IMAD.WIDE R10, R0, 0x4, R10 ;  /* 0x00000004000a7825 */ /* 0x002fe400078e020a */
[----:B------:R-:W4:Y:S02]  /*01c0*/  LDG.E.64 R12, desc[UR4][R12.64] ;  /* 0x000000040c0c7981 */ /* 0x000f24000c1e1b00 */
[----:B---3--:R-:W-:-:S02]  /*01d0*/  IMAD.WIDE R14, R21, 0x4, R14 ;  /* 0x00000004150e7825 */ /* 0x008fc400078e020e */
[----:B------:R-:W3:Y:S02]  /*01e0*/  LDG.E.64 R10, desc[UR4][R10.64] ;  /* 0x000000040a0a7981 */ /* 0x000ee4000c1e1b00 */
[----:B--2---:R-:W-:Y:S02]  /*01f0*/  IMAD.WIDE R4, R0, 0x4, R4 ;  /* 0x0000000400047825 */ /* 0x004fe400078e0204 */
[----:B------:R-:W2:Y:S04]  /*0200*/  LDG.E.EL.64 R14, desc[UR4][R14.64] ;  /* 0x000000040e0e7981 */ /* 0x000ea8000c2e1b00 */
[----:B------:R-:W4:Y:S01]  /*0210*/  LDG.E.64 R4, desc[UR4][R4.64] ;  /* 0x0000000404047981 */ /* 0x000f22000c1e1b00 */
[----:B------:R-:W-:-:S04]  /*0220*/  IMAD.WIDE R16, R21, 0x4, R16 ;  /* 0x0000000415107825 */ /* 0x000fc800078e0210 */
[----:B------:R-:W-:Y:S02]  /*0230*/  IMAD.WIDE R18, R21, 0x4, R18 ;  /* 0x0000000415127825 */ /* 0x000fe400078e0212 */
[----:B------:R-:W2:Y:S04]  /*0240*/  LDG.E.EL.64 R16, desc[UR4][R16.64] ;  /* 0x0000000410107981 */ /* 0x000ea8000c2e1b00 */
[----:B------:R-:W2:Y:S01]  /*0250*/  LDG.E.EL.64 R18, desc[UR4][R18.64] ;  /* 0x0000000412127981 */ /* 0x000ea2000c2e1b00 */
[----:B------:R-:W-:Y:S01]  /*0260*/  FADD R20, R2, 9.9999997473787516356e-06 ;  /* 0x3727c5ac02147421 */ /* 0x000fe20000000000 */
[----:B------:R-:W-:-:S03]  /*0270*/  FADD R3, R3, 9.9999997473787516356e-06 ;  /* 0x3727c5ac03037421 */ /* 0x000fc60000000000 */
[----:B------:R-:W0:Y:S08]  /*0280*/  MUFU.SQRT R2, R20 ;  /* 0x0000001400027308 */ /* 0x000e300000002000 */
[----:B------:R-:W1:Y:S01]  /*0290*/  MUFU.SQRT R21, R3 ;  /* 0x0000000300157308 */ /* 0x000e620000002000 */
[C---:B0-----:R-:W-:Y:S02]  /*02a0*/  FSETP.GT.AND P0, PT, R2.reuse, 8.50705917302346158658e+37, PT ;  /* 0x7e8000000200780b */ /* 0x041fe40003f04000 */
[----:B------:R-:W-:-:S02]  /*02b0*/  FSETP.GEU.AND P2, PT, R2, 1.175494350822287508e-38, PT ;  /* 0x008000000200780b */ /* 0x000fc40003f4e000 */
[C---:B-1----:R-:W-:Y:S02]  /*02c0*/  FSETP.GT.AND P1, PT, R21.reuse, 8.50705917302346158658e+37, PT ;  /* 0x7e8000001500780b */ /* 0x042fe40003f24000 */
[----:B------:R-:W-:Y:S01]  /*02d0*/  FSETP.GEU.AND P3, PT, R21, 1.175494350822287508e-38, PT ;  /* 0x008000001500780b */ /* 0x000fe20003f6e000 */
[----:B----4-:R-:W-:Y:S01]  /*02e0*/  FADD R20, R5, R7 ;  /* 0x0000000705147221 */ /* 0x010fe20000000000 */
[----:B------:R-:W-:-:S05]  /*02f0*/  FADD R5, R4, R6 ;  /* 0x0000000604057221 */ /* 0x000fca0000000000 */
[----:B------:R-:W-:Y:S01]  /*0300*/  @P0 FMUL R2, R2, 0.25 ;  /* 0x3e80000002020820 */ /* 0x000fe20000400000 */
[----:B------:R-:W0:Y:S01]  /*0310*/  LDC.64 R6, c[0x0][0x260] ;  /* 0x00009800ff067b82 */ /* 0x000e220000000a00 */
[----:B-----5:R-:W-:Y:S02]  /*0320*/  FADD R5, R8, R5 ;  /* 0x0000000508057221 */ /* 0x020fe40000000000 */
[----:B------:R-:W-:Y:S01]  /*0330*/  @!P2 FMUL R2, R2, 16777216 ;  /* 0x4b8000000202a820 */ /* 0x000fe20000400000 */
[----:B------:R-:W-:Y:S01]  /*0340*/  @P1 FMUL R21, R21, 0.25 ;  /* 0x3e80000015151820 */ /* 0x000fe20000400000 */
[----:B------:R-:W-:-:S03]  /*0350*/  HFMA2.MMA R8, -RZ, RZ, 1.625, 0 ;  /* 0x3e800000ff087435 */ /* 0x000fc600000001ff */
[----:B------:R-:W-:Y:S01]  /*0360*/  @!P3 FMUL R21, R21, 16777216 ;  /* 0x4b8000001515b820 */ /* 0x000fe20000400000 */
[----:B------:R-:W1:Y:S01]  /*0370*/  MUFU.RCP R2, R2 ;  /* 0x0000000200027308 */ /* 0x000e620000001000 */
[----:B------:R-:W-:-:S07]  /*0380*/  FADD R20, R9, R20 ;  /* 0x0000001409147221 */ /* 0x000fce0000000000 */
[----:B------:R-:W4:Y:S01]  /*0390*/  MUFU.RCP R21, R21 ;  /* 0x0000001500157308 */ /* 0x000f220000001000 */
[C---:B------:R-:W-:Y:S01]  /*03a0*/  FSEL R9, R8.reuse, 1, P0 ;  /* 0x3f80000008097808 */ /* 0x040fe20000000000 */
[----:B------:R-:W-:Y:S01]  /*03b0*/  FADD R20, R13, R20 ;  /* 0x000000140d147221 */ /* 0x000fe20000000000 */
[----:B------:R-:W-:Y:S01]  /*03c0*/  FSEL R8, R8, 1, P1 ;  /* 0x3f80000008087808 */ /* 0x000fe20000800000 */
[----:B------:R-:W-:Y:S02]  /*03d0*/  FADD R3, R12, R5 ;  /* 0x000000050c037221 */ /* 0x000fe40000000000 */
[----:B------:R-:W5:Y:S01]  /*03e0*/  LDC.64 R4, c[0x0][0x258] ;  /* 0x00009600ff047b82 */ /* 0x000f620000000a00 */
[----:B---3--:R-:W-:Y:S01]  /*03f0*/  FADD R20, R11, R20 ;  /* 0x000000140b147221 */ /* 0x008fe20000000000 */
[----:B------:R-:W-:Y:S01]  /*0400*/  FADD R3, R10, R3 ;  /* 0x000000030a037221 */ /* 0x000fe20000000000 */
[----:B------:R-:W-:Y:S01]  /*0410*/  @!P2 FMUL R9, R9, 16777216 ;  /* 0x4b8000000909a820 */ /* 0x000fe20000400000 */
[----:B------:R-:W-:Y:S01]  /*0420*/  @!P3 FMUL R8, R8, 16777216 ;  /* 0x4b8000000808b820 */ /* 0x000fe20000400000 */
[----:B--2---:R-:W-:Y:S01]  /*0430*/  FADD R15, -R15, R20 ;  /* 0x000000140f0f7221 */ /* 0x004fe20000000100 */
[----:B------:R-:W-:Y:S01]  /*0440*/  FADD R14, -R14, R3 ;  /* 0x000000030e0e7221 */ /* 0x000fe20000000100 */
[----:B-1----:R-:W-:Y:S01]  /*0450*/  FMUL R9, R2, R9 ;  /* 0x0000000902097220 */ /* 0x002fe20000400000 */
[----:B----4-:R-:W-:-:S03]  /*0460*/  FMUL R8, R21, R8 ;  /* 0x0000000815087220 */ /* 0x010fc60000400000 */
[----:B------:R-:W-:Y:S01]  /*0470*/  FMUL R9, R14, R9 ;  /* 0x000000090e097220 */ /* 0x000fe20000400000 */
[----:B------:R-:W-:-:S03]  /*0480*/  FMUL R8, R15, R8 ;  /* 0x000000080f087220 */ /* 0x000fc60000400000 */
[----:B------:R-:W-:Y:S01]  /*0490*/  FFMA R9, R16, R9, R18 ;  /* 0x0000000910097223 */ /* 0x000fe20000000012 */
[----:B------:R-:W-:-:S04]  /*04a0*/  FFMA R8, R17, R8, R19 ;  /* 0x0000000811087223 */ /* 0x000fc80000000013 */
[C---:B------:R-:W-:Y:S02]  /*04b0*/  FSETP.GEU.AND P0, PT, R9.reuse, RZ, PT ;  /* 0x000000ff0900720b */ /* 0x040fe40003f0e000 */
[----:B------:R-:W-:Y:S01]  /*04c0*/  FSETP.GEU.AND P1, PT, R8, RZ, PT ;  /* 0x000000ff0800720b */ /* 0x000fe20003f2e000 */
[----:B0-----:R-:W-:Y:S01]  /*04d0*/  IMAD.WIDE R6, R0, 0x4, R6 ;  /* 0x0000000400067825 */ /* 0x001fe200078e0206 */
[----:B------:R-:W-:Y:S02]  /*04e0*/  FSEL R2, R9, RZ, P0 ;  /* 0x000000ff09027208 */ /* 0x000fe40000000000 */
[----:B------:R-:W-:Y:S01]  /*04f0*/  FSEL R3, R8, RZ, P1 ;  /* 0x000000ff08037208 */ /* 0x000fe20000800000 */
[----:B-----5:R-:W-:-:S05]  /*0500*/  IMAD.WIDE R4, R0, 0x4, R4 ;  /* 0x0000000400047825 */ /* 0x020fca00078e0204 */
[----:B------:R-:W-:Y:S04]  /*0510*/  STG.E.64 desc[UR4][R4.64], R2 ;  /* 0x0000000204007986 */ /* 0x000fe8000c101b04 */
[----:B------:R-:W-:Y:S01]  /*0520*/  STG.E.64 desc[UR4][R6.64], R14 ;  /* 0x0000000e06007986 */ /* 0x000fe2000c101b04 */
[----:B------:R-:W-:Y:S05]  /*0530*/  EXIT ;  /* 0x000000000000794d */ /* 0x000fea0003800000 */
.L_x_0:
[----:B------:R-:W-:-:S00]  /*0540*/  BRA `(.L_x_0) ;  /* 0xfffffffc00fc7947 */ /* 0x000fc0000383ffff */
[----:B------:R-:W-:-:S00]  /*0550*/  NOP ;  /* 0x0000000000007918 */ /* 0x000fc00000000000 */
        /* <DEDUP_REMOVED lines=10> */
.L_x_1:


//--------------------- .nv.global.init           --------------------------
	.section	.nv.global.init,"aw",@progbits
.nv.global.init:
	.type		_$_str,@object
	.size		_$_str,(_$_str_$_2 - _$_str)
_$_str:
        /*0000*/ 	.byte	0x5f, 0x5f, 0x43, 0x55, 0x44, 0x41, 0x5f, 0x46, 0x54, 0x5a, 0x00
	.type		_$_str_$_2,@object
	.size		_$_str_$_2,(.L_1 - _$_str_$_2)
_$_str_$_2:
        /*000b*/ 	.byte	0x5f, 0x5f, 0x43, 0x55, 0x44, 0x41, 0x5f, 0x50, 0x52, 0x45, 0x43, 0x5f, 0x53, 0x51, 0x52, 0x54
        /*001b*/ 	.byte	0x00
.L_1:


//--------------------- .nv.constant0.triton_poi_fused__native_batch_norm_legit_no_training_add_native_batch_norm_backward_relu_23 --------------------------
	.section	.nv.constant0.triton_poi_fused__native_batch_norm_legit_no_training_add_native_batch_norm_backward_relu_23,"a",@progbits
	.sectionflags	@""
	.align	4
.nv.constant0.triton_poi_fused__native_batch_norm_legit_no_training_add_native_batch_norm_backward_relu_23:
	.zero		620
